//
// Generated by NVIDIA NVVM Compiler
//
// Compiler Build ID: CL-36424714
// Cuda compilation tools, release 13.0, V13.0.88
// Based on NVVM 20.0.0
//

.version 9.0
.target sm_100
.address_size 64

	// .globl	_Z20gpu_scan_pages_batchPKhmiPKjP10RecordTaskPi

.visible .entry _Z20gpu_scan_pages_batchPKhmiPKjP10RecordTaskPi(
	.param .u64 .ptr .align 1 _Z20gpu_scan_pages_batchPKhmiPKjP10RecordTaskPi_param_0,
	.param .u64 _Z20gpu_scan_pages_batchPKhmiPKjP10RecordTaskPi_param_1,
	.param .u32 _Z20gpu_scan_pages_batchPKhmiPKjP10RecordTaskPi_param_2,
	.param .u64 .ptr .align 1 _Z20gpu_scan_pages_batchPKhmiPKjP10RecordTaskPi_param_3,
	.param .u64 .ptr .align 1 _Z20gpu_scan_pages_batchPKhmiPKjP10RecordTaskPi_param_4,
	.param .u64 .ptr .align 1 _Z20gpu_scan_pages_batchPKhmiPKjP10RecordTaskPi_param_5
)
{
	.reg .pred 	%p<23>;
	.reg .b16 	%rs<38>;
	.reg .b32 	%r<48>;
	.reg .b64 	%rd<95>;

	ld.param.u64 	%rd36, [_Z20gpu_scan_pages_batchPKhmiPKjP10RecordTaskPi_param_0];
	ld.param.u64 	%rd37, [_Z20gpu_scan_pages_batchPKhmiPKjP10RecordTaskPi_param_1];
	ld.param.u32 	%r14, [_Z20gpu_scan_pages_batchPKhmiPKjP10RecordTaskPi_param_2];
	ld.param.u64 	%rd38, [_Z20gpu_scan_pages_batchPKhmiPKjP10RecordTaskPi_param_3];
	ld.param.u64 	%rd39, [_Z20gpu_scan_pages_batchPKhmiPKjP10RecordTaskPi_param_4];
	ld.param.u64 	%rd40, [_Z20gpu_scan_pages_batchPKhmiPKjP10RecordTaskPi_param_5];
	mov.u32 	%r1, %ctaid.x;
	setp.ge.s32 	%p1, %r1, %r14;
	@%p1 bra 	$L__BB0_27;
	cvta.to.global.u64 	%rd1, %rd36;
	cvt.u64.u32 	%rd2, %r1;
	mul.lo.s64 	%rd3, %rd37, %rd2;
	add.s64 	%rd4, %rd1, %rd3;
	ld.global.u8 	%rs1, [%rd4];
	setp.ne.s16 	%p2, %rs1, 13;
	mov.b32 	%r44, 0;
	@%p2 bra 	$L__BB0_3;
	ld.global.u8 	%rs2, [%rd4+3];
	mul.wide.u16 	%r16, %rs2, 256;
	ld.global.u8 	%r17, [%rd4+4];
	or.b32  	%r44, %r16, %r17;
$L__BB0_3:
	min.u32 	%r4, %r44, 512;
	mov.u32 	%r5, %tid.x;
	setp.ne.s32 	%p3, %r5, 0;
	@%p3 bra 	$L__BB0_5;
	cvta.to.global.u64 	%rd41, %rd40;
	shl.b64 	%rd42, %rd2, 2;
	add.s64 	%rd43, %rd41, %rd42;
	st.global.u32 	[%rd43], %r4;
$L__BB0_5:
	bar.sync 	0;
	setp.eq.s32 	%p4, %r44, 0;
	@%p4 bra 	$L__BB0_27;
	cvta.to.global.u64 	%rd44, %rd38;
	shl.b64 	%rd45, %rd2, 2;
	add.s64 	%rd46, %rd44, %rd45;
	ld.global.u32 	%r6, [%rd46];
	setp.ge.u32 	%p5, %r5, %r4;
	@%p5 bra 	$L__BB0_27;
	cvt.u64.u32 	%rd47, %r6;
	shl.b64 	%rd48, %rd47, 32;
	shl.b32 	%r18, %r1, 9;
	mov.u32 	%r19, %ntid.x;
	add.s32 	%r45, %r5, %r18;
	cvt.u64.u32 	%rd49, %r5;
	or.b64  	%rd92, %rd48, %rd49;
	cvt.u64.u32 	%rd6, %r19;
	mul.wide.u32 	%rd50, %r5, 2;
	add.s64 	%rd51, %rd3, %rd50;
	add.s64 	%rd52, %rd51, %rd1;
	add.s64 	%rd91, %rd52, 9;
	mul.wide.u32 	%rd8, %r19, 2;
	cvta.to.global.u64 	%rd9, %rd39;
$L__BB0_8:
	ld.global.u8 	%rs3, [%rd91+-1];
	mul.wide.u16 	%r21, %rs3, 256;
	ld.global.u8 	%r22, [%rd91];
	or.b32  	%r9, %r21, %r22;
	cvt.u64.u32 	%rd53, %r9;
	add.s64 	%rd12, %rd4, %rd53;
	ld.global.s8 	%rs4, [%rd12];
	and.b16  	%rs5, %rs4, 127;
	cvt.u64.u16 	%rd93, %rs5;
	setp.gt.s16 	%p6, %rs4, -1;
	mov.b32 	%r46, 1;
	@%p6 bra 	$L__BB0_17;
	ld.global.s8 	%rs6, [%rd12+1];
	shl.b64 	%rd54, %rd93, 7;
	and.b16  	%rs7, %rs6, 127;
	cvt.u64.u16 	%rd55, %rs7;
	or.b64  	%rd93, %rd54, %rd55;
	setp.gt.s16 	%p7, %rs6, -1;
	mov.b32 	%r46, 2;
	@%p7 bra 	$L__BB0_17;
	ld.global.s8 	%rs8, [%rd12+2];
	shl.b64 	%rd56, %rd93, 7;
	and.b16  	%rs9, %rs8, 127;
	cvt.u64.u16 	%rd57, %rs9;
	or.b64  	%rd93, %rd56, %rd57;
	setp.gt.s16 	%p8, %rs8, -1;
	mov.b32 	%r46, 3;
	@%p8 bra 	$L__BB0_17;
	ld.global.s8 	%rs10, [%rd12+3];
	shl.b64 	%rd58, %rd93, 7;
	and.b16  	%rs11, %rs10, 127;
	cvt.u64.u16 	%rd59, %rs11;
	or.b64  	%rd93, %rd58, %rd59;
	setp.gt.s16 	%p9, %rs10, -1;
	mov.b32 	%r46, 4;
	@%p9 bra 	$L__BB0_17;
	ld.global.s8 	%rs12, [%rd12+4];
	shl.b64 	%rd60, %rd93, 7;
	and.b16  	%rs13, %rs12, 127;
	cvt.u64.u16 	%rd61, %rs13;
	or.b64  	%rd93, %rd60, %rd61;
	setp.gt.s16 	%p10, %rs12, -1;
	mov.b32 	%r46, 5;
	@%p10 bra 	$L__BB0_17;
	ld.global.s8 	%rs14, [%rd12+5];
	shl.b64 	%rd62, %rd93, 7;
	and.b16  	%rs15, %rs14, 127;
	cvt.u64.u16 	%rd63, %rs15;
	or.b64  	%rd93, %rd62, %rd63;
	setp.gt.s16 	%p11, %rs14, -1;
	mov.b32 	%r46, 6;
	@%p11 bra 	$L__BB0_17;
	ld.global.s8 	%rs16, [%rd12+6];
	shl.b64 	%rd64, %rd93, 7;
	and.b16  	%rs17, %rs16, 127;
	cvt.u64.u16 	%rd65, %rs17;
	or.b64  	%rd93, %rd64, %rd65;
	setp.gt.s16 	%p12, %rs16, -1;
	mov.b32 	%r46, 7;
	@%p12 bra 	$L__BB0_17;
	ld.global.s8 	%rs18, [%rd12+7];
	shl.b64 	%rd66, %rd93, 7;
	and.b16  	%rs19, %rs18, 127;
	cvt.u64.u16 	%rd67, %rs19;
	or.b64  	%rd93, %rd66, %rd67;
	setp.gt.s16 	%p13, %rs18, -1;
	mov.b32 	%r46, 8;
	@%p13 bra 	$L__BB0_17;
	ld.global.u8 	%rd68, [%rd12+8];
	shl.b64 	%rd69, %rd93, 7;
	and.b64  	%rd70, %rd68, 127;
	or.b64  	%rd93, %rd69, %rd70;
	mov.b32 	%r46, 9;
$L__BB0_17:
	add.s32 	%r11, %r46, %r9;
	cvt.u64.u32 	%rd71, %r46;
	add.s64 	%rd23, %rd12, %rd71;
	ld.global.s8 	%rs20, [%rd23];
	and.b16  	%rs21, %rs20, 127;
	cvt.u64.u16 	%rd94, %rs21;
	setp.gt.s16 	%p14, %rs20, -1;
	mov.b32 	%r47, 1;
	@%p14 bra 	$L__BB0_26;
	ld.global.s8 	%rs22, [%rd23+1];
	shl.b64 	%rd72, %rd94, 7;
	and.b16  	%rs23, %rs22, 127;
	cvt.u64.u16 	%rd73, %rs23;
	or.b64  	%rd94, %rd72, %rd73;
	setp.gt.s16 	%p15, %rs22, -1;
	mov.b32 	%r47, 2;
	@%p15 bra 	$L__BB0_26;
	ld.global.s8 	%rs24, [%rd23+2];
	shl.b64 	%rd74, %rd94, 7;
	and.b16  	%rs25, %rs24, 127;
	cvt.u64.u16 	%rd75, %rs25;
	or.b64  	%rd94, %rd74, %rd75;
	setp.gt.s16 	%p16, %rs24, -1;
	mov.b32 	%r47, 3;
	@%p16 bra 	$L__BB0_26;
	ld.global.s8 	%rs26, [%rd23+3];
	shl.b64 	%rd76, %rd94, 7;
	and.b16  	%rs27, %rs26, 127;
	cvt.u64.u16 	%rd77, %rs27;
	or.b64  	%rd94, %rd76, %rd77;
	setp.gt.s16 	%p17, %rs26, -1;
	mov.b32 	%r47, 4;
	@%p17 bra 	$L__BB0_26;
	ld.global.s8 	%rs28, [%rd23+4];
	shl.b64 	%rd78, %rd94, 7;
	and.b16  	%rs29, %rs28, 127;
	cvt.u64.u16 	%rd79, %rs29;
	or.b64  	%rd94, %rd78, %rd79;
	setp.gt.s16 	%p18, %rs28, -1;
	mov.b32 	%r47, 5;
	@%p18 bra 	$L__BB0_26;
	ld.global.s8 	%rs30, [%rd23+5];
	shl.b64 	%rd80, %rd94, 7;
	and.b16  	%rs31, %rs30, 127;
	cvt.u64.u16 	%rd81, %rs31;
	or.b64  	%rd94, %rd80, %rd81;
	setp.gt.s16 	%p19, %rs30, -1;
	mov.b32 	%r47, 6;
	@%p19 bra 	$L__BB0_26;
	ld.global.s8 	%rs32, [%rd23+6];
	shl.b64 	%rd82, %rd94, 7;
	and.b16  	%rs33, %rs32, 127;
	cvt.u64.u16 	%rd83, %rs33;
	or.b64  	%rd94, %rd82, %rd83;
	setp.gt.s16 	%p20, %rs32, -1;
	mov.b32 	%r47, 7;
	@%p20 bra 	$L__BB0_26;
	ld.global.s8 	%rs34, [%rd23+7];
	shl.b64 	%rd84, %rd94, 7;
	and.b16  	%rs35, %rs34, 127;
	cvt.u64.u16 	%rd85, %rs35;
	or.b64  	%rd94, %rd84, %rd85;
	setp.gt.s16 	%p21, %rs34, -1;
	mov.b32 	%r47, 8;
	@%p21 bra 	$L__BB0_26;
	ld.global.u8 	%rd86, [%rd23+8];
	shl.b64 	%rd87, %rd94, 7;
	and.b64  	%rd88, %rd86, 127;
	or.b64  	%rd94, %rd87, %rd88;
	mov.b32 	%r47, 9;
$L__BB0_26:
	cvt.u32.u64 	%r40, %rd6;
	add.s32 	%r41, %r11, %r47;
	cvt.u16.u32 	%rs36, %r41;
	cvt.u16.u64 	%rs37, %rd93;
	mul.wide.u32 	%rd89, %r45, 24;
	add.s64 	%rd90, %rd9, %rd89;
	st.global.u64 	[%rd90], %rd92;
	st.global.u64 	[%rd90+8], %rd94;
	st.global.u32 	[%rd90+16], %r6;
	mov.b32 	%r42, {%rs36, %rs37};
	st.global.u32 	[%rd90+20], %r42;
	add.s64 	%rd92, %rd92, %rd6;
	cvt.u32.u64 	%r43, %rd92;
	add.s32 	%r45, %r45, %r40;
	add.s64 	%rd91, %rd91, %rd8;
	setp.lt.u32 	%p22, %r43, %r4;
	@%p22 bra 	$L__BB0_8;
$L__BB0_27:
	ret;

}


// ===== COMPILED SASS (sm_100) =====

	.target	sm_100

	.elftype	@"ET_EXEC"


//--------------------- .note.nv.tkinfo           --------------------------
	.section	.note.nv.tkinfo,"",@"SHT_NOTE"
	.sectionflags	@"SHF_NOTE_NV_TKINFO"
	.tkinfo
        /*0018*/ 	.word	0x00000002
        /*0030*/ 	.string	""
        /*0030*/ 	.string	"ptxas"
        /*0030*/ 	.string	"Cuda compilation tools, release 13.0, V13.0.88"
        /*0030*/ 	.string	"Build cuda_13.0.r13.0/compiler.36424714_0"
        /*0030*/ 	.string	"-arch sm_100 -m 64 "



//--------------------- .note.nv.cuinfo           --------------------------
	.section	.note.nv.cuinfo,"",@"SHT_NOTE"
	.sectionflags	@"SHF_NOTE_NV_CUINFO"
        /*0018*/ 	.short	0x0002
        /*001a*/ 	.short	0x0064
        /*001c*/ 	.short	0x0082
	.zero		2


//--------------------- .nv.info                  --------------------------
	.section	.nv.info,"",@"SHT_CUDA_INFO"
	.align	4


	//----- nvinfo : EIATTR_REGCOUNT
	.align		4
        /*0000*/ 	.byte	0x04, 0x2f
        /*0002*/ 	.short	(.L_1 - .L_0)
	.align		4
.L_0:
        /*0004*/ 	.word	index@(_Z20gpu_scan_pages_batchPKhmiPKjP10RecordTaskPi)
        /*0008*/ 	.word	0x0000001a


	//----- nvinfo : EIATTR_FRAME_SIZE
	.align		4
.L_1:
        /*000c*/ 	.byte	0x04, 0x11
        /*000e*/ 	.short	(.L_3 - .L_2)
	.align		4
.L_2:
        /*0010*/ 	.word	index@(_Z20gpu_scan_pages_batchPKhmiPKjP10RecordTaskPi)
        /*0014*/ 	.word	0x00000000


	//----- nvinfo : EIATTR_MIN_STACK_SIZE
	.align		4
.L_3:
        /*0018*/ 	.byte	0x04, 0x12
        /*001a*/ 	.short	(.L_5 - .L_4)
	.align		4
.L_4:
        /*001c*/ 	.word	index@(_Z20gpu_scan_pages_batchPKhmiPKjP10RecordTaskPi)
        /*0020*/ 	.word	0x00000000
.L_5:


//--------------------- .nv.compat                --------------------------
	.section	.nv.compat,"",@"SHT_CUDA_COMPAT_INFO"
	.align	4
        /*0000*/ 	.byte	0x02, 0x09, 0x00, 0x00, 0x02, 0x02, 0x01, 0x00, 0x02, 0x05, 0x05, 0x00, 0x03, 0x07, 0x01, 0x01
        /*0010*/ 	.byte	0x02, 0x03, 0x00, 0x00, 0x02, 0x06, 0x01, 0x00, 0x04, 0x0b, 0x08, 0x00, 0x09, 0x00, 0x00, 0x00
        /*0020*/ 	.byte	0x00, 0x00, 0x00, 0x00


//--------------------- .nv.info._Z20gpu_scan_pages_batchPKhmiPKjP10RecordTaskPi --------------------------
	.section	.nv.info._Z20gpu_scan_pages_batchPKhmiPKjP10RecordTaskPi,"",@"SHT_CUDA_INFO"
	.sectionflags	@""
	.align	4


	//----- nvinfo : EIATTR_CUDA_API_VERSION
	.align		4
        /*0000*/ 	.byte	0x04, 0x37
        /*0002*/ 	.short	(.L_7 - .L_6)
.L_6:
        /*0004*/ 	.word	0x00000082


	//----- nvinfo : EIATTR_KPARAM_INFO
	.align		4
.L_7:
        /*0008*/ 	.byte	0x04, 0x17
        /*000a*/ 	.short	(.L_9 - .L_8)
.L_8:
        /*000c*/ 	.word	0x00000000
        /*0010*/ 	.short	0x0005
        /*0012*/ 	.short	0x0028
        /*0014*/ 	.byte	0x00, 0xf5, 0x21, 0x00


	//----- nvinfo : EIATTR_KPARAM_INFO
	.align		4
.L_9:
        /*0018*/ 	.byte	0x04, 0x17
        /*001a*/ 	.short	(.L_11 - .L_10)
.L_10:
        /*001c*/ 	.word	0x00000000
        /*0020*/ 	.short	0x0004
        /*0022*/ 	.short	0x0020
        /*0024*/ 	.byte	0x00, 0xf5, 0x21, 0x00


	//----- nvinfo : EIATTR_KPARAM_INFO
	.align		4
.L_11:
        /*0028*/ 	.byte	0x04, 0x17
        /*002a*/ 	.short	(.L_13 - .L_12)
.L_12:
        /*002c*/ 	.word	0x00000000
        /*0030*/ 	.short	0x0003
        /*0032*/ 	.short	0x0018
        /*0034*/ 	.byte	0x00, 0xf5, 0x21, 0x00


	//----- nvinfo : EIATTR_KPARAM_INFO
	.align		4
.L_13:
        /*0038*/ 	.byte	0x04, 0x17
        /*003a*/ 	.short	(.L_15 - .L_14)
.L_14:
        /*003c*/ 	.word	0x00000000
        /*0040*/ 	.short	0x0002
        /*0042*/ 	.short	0x0010
        /*0044*/ 	.byte	0x00, 0xf0, 0x11, 0x00


	//----- nvinfo : EIATTR_KPARAM_INFO
	.align		4
.L_15:
        /*0048*/ 	.byte	0x04, 0x17
        /*004a*/ 	.short	(.L_17 - .L_16)
.L_16:
        /*004c*/ 	.word	0x00000000
        /*0050*/ 	.short	0x0001
        /*0052*/ 	.short	0x0008
        /*0054*/ 	.byte	0x00, 0xf0, 0x21, 0x00


	//----- nvinfo : EIATTR_KPARAM_INFO
	.align		4
.L_17:
        /*0058*/ 	.byte	0x04, 0x17
        /*005a*/ 	.short	(.L_19 - .L_18)
.L_18:
        /*005c*/ 	.word	0x00000000
        /*0060*/ 	.short	0x0000
        /*0062*/ 	.short	0x0000
        /*0064*/ 	.byte	0x00, 0xf5, 0x21, 0x00


	//----- nvinfo : EIATTR_SPARSE_MMA_MASK
	.align		4
.L_19:
        /*0068*/ 	.byte	0x03, 0x50
        /*006a*/ 	.short	0x0000


	//----- nvinfo : EIATTR_MAXREG_COUNT
	.align		4
        /*006c*/ 	.byte	0x03, 0x1b
        /*006e*/ 	.short	0x00ff


	//----- nvinfo : EIATTR_NUM_BARRIERS
	.align		4
        /*0070*/ 	.byte	0x02, 0x4c
        /*0072*/ 	.byte	0x01
	.zero		1


	//----- nvinfo : EIATTR_MERCURY_ISA_VERSION
	.align		4
        /*0074*/ 	.byte	0x03, 0x5f
        /*0076*/ 	.short	0x0101


	//----- nvinfo : EIATTR_VRC_CTA_INIT_COUNT
	.align		4
        /*0078*/ 	.byte	0x02, 0x4a
	.zero		1
	.zero		1


	//----- nvinfo : EIATTR_EXIT_INSTR_OFFSETS
	.align		4
        /*007c*/ 	.byte	0x04, 0x1c
        /*007e*/ 	.short	(.L_21 - .L_20)


	//   ....[0]....
.L_20:
        /*0080*/ 	.word	0x00000040


	//   ....[1]....
        /*0084*/ 	.word	0x000001a0


	//   ....[2]....
        /*0088*/ 	.word	0x000001f0


	//   ....[3]....
        /*008c*/ 	.word	0x00000b10


	//----- nvinfo : EIATTR_CRS_STACK_SIZE
	.align		4
.L_21:
        /*0090*/ 	.byte	0x04, 0x1e
        /*0092*/ 	.short	(.L_23 - .L_22)
.L_22:
        /*0094*/ 	.word	0x00000000


	//----- nvinfo : EIATTR_CBANK_PARAM_SIZE
	.align		4
.L_23:
        /*0098*/ 	.byte	0x03, 0x19
        /*009a*/ 	.short	0x0030


	//----- nvinfo : EIATTR_PARAM_CBANK
	.align		4
        /*009c*/ 	.byte	0x04, 0x0a
        /*009e*/ 	.short	(.L_25 - .L_24)
	.align		4
.L_24:
        /*00a0*/ 	.word	index@(.nv.constant0._Z20gpu_scan_pages_batchPKhmiPKjP10RecordTaskPi)
        /*00a4*/ 	.short	0x0380
        /*00a6*/ 	.short	0x0030


	//----- nvinfo : EIATTR_SW_WAR
	.align		4
.L_25:
        /*00a8*/ 	.byte	0x04, 0x36
        /*00aa*/ 	.short	(.L_27 - .L_26)
.L_26:
        /*00ac*/ 	.word	0x00000008
.L_27:


//--------------------- .nv.callgraph             --------------------------
	.section	.nv.callgraph,"",@"SHT_CUDA_CALLGRAPH"
	.align	4
	.sectionentsize	8
	.align		4
        /*0000*/ 	.word	0x00000000
	.align		4
        /*0004*/ 	.word	0xffffffff
	.align		4
        /*0008*/ 	.word	0x00000000
	.align		4
        /*000c*/ 	.word	0xfffffffe
	.align		4
        /*0010*/ 	.word	0x00000000
	.align		4
        /*0014*/ 	.word	0xfffffffd
	.align		4
        /*0018*/ 	.word	0x00000000
	.align		4
        /*001c*/ 	.word	0xfffffffc


//--------------------- .text._Z20gpu_scan_pages_batchPKhmiPKjP10RecordTaskPi --------------------------
	.section	.text._Z20gpu_scan_pages_batchPKhmiPKjP10RecordTaskPi,"ax",@progbits
	.align	128
        .global         _Z20gpu_scan_pages_batchPKhmiPKjP10RecordTaskPi
        .type           _Z20gpu_scan_pages_batchPKhmiPKjP10RecordTaskPi,@function
        .size           _Z20gpu_scan_pages_batchPKhmiPKjP10RecordTaskPi,(.L_x_6 - _Z20gpu_scan_pages_batchPKhmiPKjP10RecordTaskPi)
        .other          _Z20gpu_scan_pages_batchPKhmiPKjP10RecordTaskPi,@"STO_CUDA_ENTRY STV_DEFAULT"
_Z20gpu_scan_pages_batchPKhmiPKjP10RecordTaskPi:
.text._Z20gpu_scan_pages_batchPKhmiPKjP10RecordTaskPi:
[----:B------:R-:W-:Y:S01]  /*0000*/  LDC R1, c[0x0][0x37c] ;  /* 0x0000df00ff017b82 */ /* 0x000fe20000000800 */
[----:B------:R-:W0:Y:S01]  /*0010*/  S2R R7, SR_CTAID.X ;  /* 0x0000000000077919 */ /* 0x000e220000002500 */
[----:B------:R-:W0:Y:S02]  /*0020*/  LDCU UR4, c[0x0][0x390] ;  /* 0x00007200ff0477ac */ /* 0x000e240008000800 */
[----:B0-----:R-:W-:-:S13]  /*0030*/  ISETP.GE.AND P0, PT, R7, UR4, PT ;  /* 0x0000000407007c0c */ /* 0x001fda000bf06270 */
[----:B------:R-:W-:Y:S05]  /*0040*/  @P0 EXIT ;  /* 0x000000000000094d */ /* 0x000fea0003800000 */
[----:B------:R-:W0:Y:S01]  /*0050*/  LDCU.128 UR8, c[0x0][0x380] ;  /* 0x00007000ff0877ac */ /* 0x000e220008000c00 */
[----:B------:R-:W1:Y:S01]  /*0060*/  LDCU.64 UR4, c[0x0][0x358] ;  /* 0x00006b00ff0477ac */ /* 0x000e620008000a00 */
[----:B0-----:R-:W-:-:S04]  /*0070*/  IMAD.WIDE.U32 R4, R7, UR10, RZ ;  /* 0x0000000a07047c25 */ /* 0x001fc8000f8e00ff */
[----:B------:R-:W-:Y:S01]  /*0080*/  IMAD R3, R7, UR11, R5 ;  /* 0x0000000b07037c24 */ /* 0x000fe2000f8e0205 */
[----:B------:R-:W-:-:S04]  /*0090*/  IADD3 R8, P0, PT, R4, UR8, RZ ;  /* 0x0000000804087c10 */ /* 0x000fc8000ff1e0ff */
[----:B------:R-:W-:-:S05]  /*00a0*/  IADD3.X R9, PT, PT, R3, UR9, RZ, P0, !PT ;  /* 0x0000000903097c10 */ /* 0x000fca00087fe4ff */
[----:B-1----:R-:W2:Y:S01]  /*00b0*/  LDG.E.U8 R0, desc[UR4][R8.64] ;  /* 0x0000000408007981 */ /* 0x002ea2000c1e1100 */
[----:B------:R-:W0:Y:S01]  /*00c0*/  S2R R14, SR_TID.X ;  /* 0x00000000000e7919 */ /* 0x000e220000002100 */
[----:B--2---:R-:W-:-:S13]  /*00d0*/  ISETP.NE.AND P1, PT, R0, 0xd, PT ;  /* 0x0000000d0000780c */ /* 0x004fda0003f25270 */
[----:B------:R-:W2:Y:S04]  /*00e0*/  @!P1 LDG.E.U8 R6, desc[UR4][R8.64+0x3] ;  /* 0x0000030408069981 */ /* 0x000ea8000c1e1100 */
[----:B------:R-:W2:Y:S01]  /*00f0*/  @!P1 LDG.E.U8 R11, desc[UR4][R8.64+0x4] ;  /* 0x00000404080b9981 */ /* 0x000ea2000c1e1100 */
[----:B0-----:R-:W-:Y:S01]  /*0100*/  ISETP.NE.AND P0, PT, R14, RZ, PT ;  /* 0x000000ff0e00720c */ /* 0x001fe20003f05270 */
[----:B------:R-:W-:-:S12]  /*0110*/  IMAD.MOV.U32 R0, RZ, RZ, RZ ;  /* 0x000000ffff007224 */ /* 0x000fd800078e00ff */
[----:B------:R-:W0:Y:S02]  /*0120*/  @!P0 LDC.64 R12, c[0x0][0x3a8] ;  /* 0x0000ea00ff0c8b82 */ /* 0x000e240000000a00 */
[----:B0-----:R-:W-:Y:S01]  /*0130*/  @!P0 LEA R10, P2, R7, R12, 0x2 ;  /* 0x0000000c070a8211 */ /* 0x001fe200078410ff */
[----:B--2---:R-:W-:-:S03]  /*0140*/  @!P1 IMAD R0, R6, 0x100, R11 ;  /* 0x0000010006009824 */ /* 0x004fc600078e020b */
[----:B------:R-:W-:Y:S02]  /*0150*/  @!P0 LEA.HI.X R11, R7, R13, RZ, 0x2, P2 ;  /* 0x0000000d070b8211 */ /* 0x000fe400010f14ff */
[C---:B------:R-:W-:Y:S02]  /*0160*/  ISETP.NE.AND P1, PT, R0.reuse, RZ, PT ;  /* 0x000000ff0000720c */ /* 0x040fe40003f25270 */
[----:B------:R-:W-:-:S05]  /*0170*/  VIMNMX.U32 R0, PT, PT, R0, 0x200, PT ;  /* 0x0000020000007848 */ /* 0x000fca0003fe0000 */
[----:B------:R0:W-:Y:S01]  /*0180*/  @!P0 STG.E desc[UR4][R10.64], R0 ;  /* 0x000000000a008986 */ /* 0x0001e2000c101904 */
[----:B------:R-:W-:Y:S06]  /*0190*/  BAR.SYNC.DEFER_BLOCKING 0x0 ;  /* 0x0000000000007b1d */ /* 0x000fec0000010000 */
[----:B------:R-:W-:Y:S05]  /*01a0*/  @!P1 EXIT ;  /* 0x000000000000994d */ /* 0x000fea0003800000 */
[----:B0-----:R-:W0:Y:S01]  /*01b0*/  LDC.64 R10, c[0x0][0x398] ;  /* 0x0000e600ff0a7b82 */ /* 0x001e220000000a00 */
[----:B------:R-:W-:Y:S02]  /*01c0*/  ISETP.GE.U32.AND P0, PT, R14, R0, PT ;  /* 0x000000000e00720c */ /* 0x000fe40003f06070 */
[----:B0-----:R-:W-:-:S04]  /*01d0*/  LEA R10, P1, R7, R10, 0x2 ;  /* 0x0000000a070a7211 */ /* 0x001fc800078210ff */
[----:B------:R-:W-:-:S07]  /*01e0*/  LEA.HI.X R11, R7, R11, RZ, 0x2, P1 ;  /* 0x0000000b070b7211 */ /* 0x000fce00008f14ff */
[----:B------:R-:W-:Y:S05]  /*01f0*/  @P0 EXIT ;  /* 0x000000000000094d */ /* 0x000fea0003800000 */
[----:B------:R-:W2:Y:S01]  /*0200*/  LDG.E R6, desc[UR4][R10.64] ;  /* 0x000000040a067981 */ /* 0x000ea2000c1e1900 */
[----:B------:R-:W-:Y:S01]  /*0210*/  IMAD.MOV.U32 R2, RZ, RZ, R4 ;  /* 0x000000ffff027224 */ /* 0x000fe200078e0004 */
[----:B------:R-:W0:Y:S01]  /*0220*/  LDC R13, c[0x0][0x360] ;  /* 0x0000d800ff0d7b82 */ /* 0x000e220000000800 */
[----:B------:R-:W-:Y:S02]  /*0230*/  IMAD R12, R7, 0x200, R14 ;  /* 0x00000200070c7824 */ /* 0x000fe400078e020e */
[----:B------:R-:W-:-:S05]  /*0240*/  IMAD.WIDE.U32 R2, R14, 0x2, R2 ;  /* 0x000000020e027825 */ /* 0x000fca00078e0002 */
[----:B------:R-:W1:Y:S01]  /*0250*/  LDC.64 R4, c[0x0][0x3a0] ;  /* 0x0000e800ff047b82 */ /* 0x000e620000000a00 */
[----:B------:R-:W-:-:S04]  /*0260*/  IADD3 R2, P0, PT, R2, UR8, RZ ;  /* 0x0000000802027c10 */ /* 0x000fc8000ff1e0ff */
[----:B------:R-:W-:-:S04]  /*0270*/  IADD3 R2, P1, PT, R2, 0x9, RZ ;  /* 0x0000000902027810 */ /* 0x000fc80007f3e0ff */
[----:B------:R-:W-:Y:S01]  /*0280*/  IADD3.X R3, PT, PT, RZ, UR9, R3, P1, P0 ;  /* 0x00000009ff037c10 */ /* 0x000fe20008fe0403 */
[----:B012---:R-:W-:-:S08]  /*0290*/  IMAD.MOV.U32 R15, RZ, RZ, R6 ;  /* 0x000000ffff0f7224 */ /* 0x007fd000078e0006 */
.L_x_4:
[----:B0-----:R-:W2:Y:S04]  /*02a0*/  LDG.E.U8 R16, desc[UR4][R2.64+-0x1] ;  /* 0xffffff0402107981 */ /* 0x001ea8000c1e1100 */
[----:B------:R-:W2:Y:S02]  /*02b0*/  LDG.E.U8 R7, desc[UR4][R2.64] ;  /* 0x0000000402077981 */ /* 0x000ea4000c1e1100 */
[----:B--2---:R-:W-:-:S05]  /*02c0*/  IMAD R16, R16, 0x100, R7 ;  /* 0x0000010010107824 */ /* 0x004fca00078e0207 */
[----:B------:R-:W-:-:S05]  /*02d0*/  IADD3 R10, P0, PT, R16, R8, RZ ;  /* 0x00000008100a7210 */ /* 0x000fca0007f1e0ff */
[----:B------:R-:W-:-:S05]  /*02e0*/  IMAD.X R11, RZ, RZ, R9, P0 ;  /* 0x000000ffff0b7224 */ /* 0x000fca00000e0609 */
[----:B------:R-:W2:Y:S01]  /*02f0*/  LDG.E.S8 R7, desc[UR4][R10.64] ;  /* 0x000000040a077981 */ /* 0x000ea2000c1e1300 */
[----:B------:R-:W-:Y:S01]  /*0300*/  BSSY.RECONVERGENT B0, `(.L_x_0) ;  /* 0x0000032000007945 */ /* 0x000fe20003800200 */
[----:B------:R-:W-:Y:S01]  /*0310*/  IMAD.MOV.U32 R17, RZ, RZ, 0x1 ;  /* 0x00000001ff117424 */ /* 0x000fe200078e00ff */
[C---:B--2---:R-:W-:Y:S02]  /*0320*/  ISETP.GT.AND P0, PT, R7.reuse, -0x1, PT ;  /* 0xffffffff0700780c */ /* 0x044fe40003f04270 */
[----:B------:R-:W-:-:S11]  /*0330*/  LOP3.LUT R7, R7, 0x7f, RZ, 0xc0, !PT ;  /* 0x0000007f07077812 */ /* 0x000fd600078ec0ff */
[----:B------:R-:W-:Y:S05]  /*0340*/  @P0 BRA `(.L_x_1) ;  /* 0x0000000000b40947 */ /* 0x000fea0003800000 */
[----:B------:R-:W2:Y:S01]  /*0350*/  LDG.E.S8 R18, desc[UR4][R10.64+0x1] ;  /* 0x000001040a127981 */ /* 0x000ea2000c1e1300 */
[----:B------:R-:W-:Y:S02]  /*0360*/  IMAD.SHL.U32 R7, R7, 0x80, RZ ;  /* 0x0000008007077824 */ /* 0x000fe400078e00ff */
[----:B------:R-:W-:Y:S01]  /*0370*/  IMAD.MOV.U32 R17, RZ, RZ, 0x2 ;  /* 0x00000002ff117424 */ /* 0x000fe200078e00ff */
[----:B--2---:R-:W-:Y:S02]  /*0380*/  ISETP.GT.AND P0, PT, R18, -0x1, PT ;  /* 0xffffffff1200780c */ /* 0x004fe40003f04270 */
[----:B------:R-:W-:-:S11]  /*0390*/  LOP3.LUT R7, R7, 0x7f, R18, 0xf8, !PT ;  /* 0x0000007f07077812 */ /* 0x000fd600078ef812 */
        /* <DEDUP_REMOVED lines=32> */
[----:B------:R-:W-:Y:S01]  /*05a0*/  IMAD.SHL.U32 R20, R7, 0x80, RZ ;  /* 0x0000008007147824 */ /* 0x000fe200078e00ff */
[----:B--2---:R-:W-:-:S13]  /*05b0*/  ISETP.GT.AND P0, PT, R17, -0x1, PT ;  /* 0xffffffff1100780c */ /* 0x004fda0003f04270 */
[----:B------:R-:W2:Y:S01]  /*05c0*/  @!P0 LDG.E.U8 R18, desc[UR4][R10.64+0x8] ;  /* 0x000008040a128981 */ /* 0x000ea2000c1e1100 */
[----:B------:R-:W-:Y:S01]  /*05d0*/  LOP3.LUT R7, R20, 0x7f, R17, 0xf8, !PT ;  /* 0x0000007f14077812 */ /* 0x000fe200078ef811 */
[----:B------:R-:W-:Y:S02]  /*05e0*/  IMAD.MOV.U32 R17, RZ, RZ, 0x8 ;  /* 0x00000008ff117424 */ /* 0x000fe400078e00ff */
[----:B------:R-:W-:Y:S02]  /*05f0*/  @!P0 IMAD.MOV.U32 R17, RZ, RZ, 0x9 ;  /* 0x00000009ff118424 */ /* 0x000fe400078e00ff */
[----:B------:R-:W-:-:S05]  /*0600*/  @!P0 IMAD.SHL.U32 R19, R7, 0x80, RZ ;  /* 0x0000008007138824 */ /* 0x000fca00078e00ff */
[----:B--2---:R-:W-:-:S07]  /*0610*/  @!P0 LOP3.LUT R7, R19, 0x7f, R18, 0xf8, !PT ;  /* 0x0000007f13078812 */ /* 0x004fce00078ef812 */
.L_x_1:
[----:B------:R-:W-:Y:S05]  /*0620*/  BSYNC.RECONVERGENT B0 ;  /* 0x0000000000007941 */ /* 0x000fea0003800200 */
.L_x_0:
[----:B------:R-:W-:-:S05]  /*0630*/  IADD3 R10, P0, PT, R17, R10, RZ ;  /* 0x0000000a110a7210 */ /* 0x000fca0007f1e0ff */
[----:B------:R-:W-:-:S05]  /*0640*/  IMAD.X R11, RZ, RZ, R11, P0 ;  /* 0x000000ffff0b7224 */ /* 0x000fca00000e060b */
[----:B------:R-:W2:Y:S01]  /*0650*/  LDG.E.S8 R20, desc[UR4][R10.64] ;  /* 0x000000040a147981 */ /* 0x000ea2000c1e1300 */
[----:B------:R-:W-:Y:S01]  /*0660*/  BSSY.RECONVERGENT B0, `(.L_x_2) ;  /* 0x000003b000007945 */ /* 0x000fe20003800200 */
[----:B------:R-:W-:Y:S02]  /*0670*/  IMAD.MOV.U32 R19, RZ, RZ, RZ ;  /* 0x000000ffff137224 */ /* 0x000fe400078e00ff */
[----:B------:R-:W-:Y:S01]  /*0680*/  IMAD.MOV.U32 R18, RZ, RZ, 0x1 ;  /* 0x00000001ff127424 */ /* 0x000fe200078e00ff */
[C---:B--2---:R-:W-:Y:S02]  /*0690*/  ISETP.GT.AND P0, PT, R20.reuse, -0x1, PT ;  /* 0xffffffff1400780c */ /* 0x044fe40003f04270 */
[----:B------:R-:W-:-:S11]  /*06a0*/  LOP3.LUT R20, R20, 0x7f, RZ, 0xc0, !PT ;  /* 0x0000007f14147812 */ /* 0x000fd600078ec0ff */
[----:B------:R-:W-:Y:S05]  /*06b0*/  @P0 BRA `(.L_x_3) ;  /* 0x0000000000d40947 */ /* 0x000fea0003800000 */
[----:B------:R-:W2:Y:S01]  /*06c0*/  LDG.E.S8 R21, desc[UR4][R10.64+0x1] ;  /* 0x000001040a157981 */ /* 0x000ea2000c1e1300 */
[C---:B------:R-:W-:Y:S01]  /*06d0*/  IMAD.SHL.U32 R22, R20.reuse, 0x80, RZ ;  /* 0x0000008014167824 */ /* 0x040fe200078e00ff */
[----:B------:R-:W-:Y:S01]  /*06e0*/  SHF.L.U64.HI R19, R20, 0x7, R19 ;  /* 0x0000000714137819 */ /* 0x000fe20000010213 */
[----:B------:R-:W-:Y:S01]  /*06f0*/  IMAD.MOV.U32 R18, RZ, RZ, 0x2 ;  /* 0x00000002ff127424 */ /* 0x000fe200078e00ff */
[----:B--2---:R-:W-:Y:S02]  /*0700*/  ISETP.GT.AND P0, PT, R21, -0x1, PT ;  /* 0xffffffff1500780c */ /* 0x004fe40003f04270 */
[----:B------:R-:W-:-:S11]  /*0710*/  LOP3.LUT R20, R22, 0x7f, R21, 0xf8, !PT ;  /* 0x0000007f16147812 */ /* 0x000fd600078ef815 */
        /* <DEDUP_REMOVED lines=40> */
[----:B------:R-:W-:Y:S02]  /*09a0*/  SHF.L.U64.HI R19, R20, 0x7, R19 ;  /* 0x0000000714137819 */ /* 0x000fe40000010213 */
[----:B------:R-:W-:Y:S01]  /*09b0*/  LOP3.LUT R20, R23, 0x7f, R18, 0xf8, !PT ;  /* 0x0000007f17147812 */ /* 0x000fe200078ef812 */
[----:B------:R-:W-:Y:S02]  /*09c0*/  IMAD.MOV.U32 R18, RZ, RZ, 0x8 ;  /* 0x00000008ff127424 */ /* 0x000fe400078e00ff */
[----:B------:R-:W-:Y:S01]  /*09d0*/  @!P0 IMAD.MOV.U32 R18, RZ, RZ, 0x9 ;  /* 0x00000009ff128424 */ /* 0x000fe200078e00ff */
[C---:B------:R-:W-:Y:S01]  /*09e0*/  @!P0 SHF.L.U64.HI R19, R20.reuse, 0x7, R19 ;  /* 0x0000000714138819 */ /* 0x040fe20000010213 */
[----:B------:R-:W-:-:S05]  /*09f0*/  @!P0 IMAD.SHL.U32 R22, R20, 0x80, RZ ;  /* 0x0000008014168824 */ /* 0x000fca00078e00ff */
[----:B--2---:R-:W-:-:S07]  /*0a00*/  @!P0 LOP3.LUT R20, R22, 0x7f, R21, 0xf8, !PT ;  /* 0x0000007f16148812 */ /* 0x004fce00078ef815 */
.L_x_3:
[----:B------:R-:W-:Y:S05]  /*0a10*/  BSYNC.RECONVERGENT B0 ;  /* 0x0000000000007941 */ /* 0x000fea0003800200 */
.L_x_2:
[----:B------:R-:W-:Y:S01]  /*0a20*/  IADD3 R18, PT, PT, R18, R17, R16 ;  /* 0x0000001112127210 */ /* 0x000fe20007ffe010 */
[----:B------:R-:W-:-:S03]  /*0a30*/  IMAD.WIDE.U32 R10, R12, 0x18, R4 ;  /* 0x000000180c0a7825 */ /* 0x000fc600078e0004 */
[----:B------:R-:W-:Y:S01]  /*0a40*/  PRMT R7, R18, 0x5410, R7 ;  /* 0x0000541012077816 */ /* 0x000fe20000000007 */
[----:B------:R-:W-:Y:S02]  /*0a50*/  IMAD.MOV.U32 R21, RZ, RZ, R19 ;  /* 0x000000ffff157224 */ /* 0x000fe400078e0013 */
[----:B------:R-:W-:Y:S01]  /*0a60*/  IMAD.MOV.U32 R16, RZ, RZ, R14 ;  /* 0x000000ffff107224 */ /* 0x000fe200078e000e */
[C---:B------:R-:W-:Y:S01]  /*0a70*/  IADD3 R14, P1, PT, R13.reuse, R14, RZ ;  /* 0x0000000e0d0e7210 */ /* 0x040fe20007f3e0ff */
[----:B------:R-:W-:Y:S01]  /*0a80*/  IMAD.MOV.U32 R17, RZ, RZ, R15 ;  /* 0x000000ffff117224 */ /* 0x000fe200078e000f */
[----:B------:R0:W-:Y:S01]  /*0a90*/  STG.E.64 desc[UR4][R10.64+0x8], R20 ;  /* 0x000008140a007986 */ /* 0x0001e2000c101b04 */
[C---:B------:R-:W-:Y:S01]  /*0aa0*/  IMAD.WIDE.U32 R2, R13.reuse, 0x2, R2 ;  /* 0x000000020d027825 */ /* 0x040fe200078e0002 */
[----:B------:R-:W-:Y:S02]  /*0ab0*/  ISETP.GE.U32.AND P0, PT, R14, R0, PT ;  /* 0x000000000e00720c */ /* 0x000fe40003f06070 */
[----:B------:R0:W-:Y:S01]  /*0ac0*/  STG.E.64 desc[UR4][R10.64], R16 ;  /* 0x000000100a007986 */ /* 0x0001e2000c101b04 */
[----:B------:R-:W-:-:S02]  /*0ad0*/  IMAD.IADD R12, R13, 0x1, R12 ;  /* 0x000000010d0c7824 */ /* 0x000fc400078e020c */
[----:B------:R-:W-:Y:S01]  /*0ae0*/  IMAD.X R15, RZ, RZ, R15, P1 ;  /* 0x000000ffff0f7224 */ /* 0x000fe200008e060f */
[----:B------:R0:W-:Y:S07]  /*0af0*/  STG.E.64 desc[UR4][R10.64+0x10], R6 ;  /* 0x000010060a007986 */ /* 0x0001ee000c101b04 */
[----:B------:R-:W-:Y:S05]  /*0b00*/  @!P0 BRA `(.L_x_4) ;  /* 0xfffffff400e48947 */ /* 0x000fea000383ffff */
[----:B------:R-:W-:Y:S05]  /*0b10*/  EXIT ;  /* 0x000000000000794d */ /* 0x000fea0003800000 */
.L_x_5:
[----:B------:R-:W-:-:S00]  /*0b20*/  BRA `(.L_x_5) ;  /* 0xfffffffc00fc7947 */ /* 0x000fc0000383ffff */
[----:B------:R-:W-:-:S00]  /*0b30*/  NOP ;  /* 0x0000000000007918 */ /* 0x000fc00000000000 */
        /* <DEDUP_REMOVED lines=12> */
.L_x_6:


//--------------------- .nv.shared.reserved.0     --------------------------
	.section	.nv.shared.reserved.0,"aw",@nobits
	.weak		__nv_reservedSMEM_offset_0_alias
	.size		__nv_reservedSMEM_offset_0_alias, 0, 64
	.other		__nv_reservedSMEM_offset_0_alias,@"STO_CUDA_RESERVED_SHARED STV_DEFAULT"
__nv_reservedSMEM_offset_0_alias:
	.zero		0
	.zero		64


//--------------------- .nv.constant0._Z20gpu_scan_pages_batchPKhmiPKjP10RecordTaskPi --------------------------
	.section	.nv.constant0._Z20gpu_scan_pages_batchPKhmiPKjP10RecordTaskPi,"a",@progbits
	.sectionflags	@""
	.align	4
.nv.constant0._Z20gpu_scan_pages_batchPKhmiPKjP10RecordTaskPi:
	.zero		944


//--------------------- SYMBOLS --------------------------

	.type		.nv.reservedSmem.offset0,@object
	.size		.nv.reservedSmem.offset0,0x4
